//
// Generated by NVIDIA NVVM Compiler
//
// Compiler Build ID: CL-36424714
// Cuda compilation tools, release 13.0, V13.0.88
// Based on NVVM 20.0.0
//

.version 9.0
.target sm_100
.address_size 64

	// .globl	_ZN3cub18CUB_300001_SM_10006detail11EmptyKernelIvEEvv
.global .align 1 .b8 _ZN41_INTERNAL_1cbdfbb8_4_k_cu_478a5a4e_2377604cuda3std3__45__cpo5beginE[1];
.global .align 1 .b8 _ZN41_INTERNAL_1cbdfbb8_4_k_cu_478a5a4e_2377604cuda3std3__45__cpo3endE[1];
.global .align 1 .b8 _ZN41_INTERNAL_1cbdfbb8_4_k_cu_478a5a4e_2377604cuda3std3__45__cpo6cbeginE[1];
.global .align 1 .b8 _ZN41_INTERNAL_1cbdfbb8_4_k_cu_478a5a4e_2377604cuda3std3__45__cpo4cendE[1];
.global .align 1 .b8 _ZN41_INTERNAL_1cbdfbb8_4_k_cu_478a5a4e_2377604cuda3std3__45__cpo6rbeginE[1];
.global .align 1 .b8 _ZN41_INTERNAL_1cbdfbb8_4_k_cu_478a5a4e_2377604cuda3std3__45__cpo4rendE[1];
.global .align 1 .b8 _ZN41_INTERNAL_1cbdfbb8_4_k_cu_478a5a4e_2377604cuda3std3__45__cpo7crbeginE[1];
.global .align 1 .b8 _ZN41_INTERNAL_1cbdfbb8_4_k_cu_478a5a4e_2377604cuda3std3__45__cpo5crendE[1];
.global .align 1 .b8 _ZN41_INTERNAL_1cbdfbb8_4_k_cu_478a5a4e_2377604cuda3std3__443_GLOBAL__N__1cbdfbb8_4_k_cu_478a5a4e_2377606ignoreE[1];
.global .align 1 .b8 _ZN41_INTERNAL_1cbdfbb8_4_k_cu_478a5a4e_2377604cuda3std3__419piecewise_constructE[1];
.global .align 1 .b8 _ZN41_INTERNAL_1cbdfbb8_4_k_cu_478a5a4e_2377604cuda3std3__48in_placeE[1];
.global .align 1 .b8 _ZN41_INTERNAL_1cbdfbb8_4_k_cu_478a5a4e_2377604cuda3std3__420unreachable_sentinelE[1];
.global .align 1 .b8 _ZN41_INTERNAL_1cbdfbb8_4_k_cu_478a5a4e_2377604cuda3std3__47nulloptE[1];
.global .align 1 .b8 _ZN41_INTERNAL_1cbdfbb8_4_k_cu_478a5a4e_2377604cuda3std3__48unexpectE[1];
.global .align 1 .b8 _ZN41_INTERNAL_1cbdfbb8_4_k_cu_478a5a4e_2377604cuda3std6ranges3__45__cpo4swapE[1];
.global .align 1 .b8 _ZN41_INTERNAL_1cbdfbb8_4_k_cu_478a5a4e_2377604cuda3std6ranges3__45__cpo9iter_moveE[1];
.global .align 1 .b8 _ZN41_INTERNAL_1cbdfbb8_4_k_cu_478a5a4e_2377604cuda3std6ranges3__45__cpo5beginE[1];
.global .align 1 .b8 _ZN41_INTERNAL_1cbdfbb8_4_k_cu_478a5a4e_2377604cuda3std6ranges3__45__cpo3endE[1];
.global .align 1 .b8 _ZN41_INTERNAL_1cbdfbb8_4_k_cu_478a5a4e_2377604cuda3std6ranges3__45__cpo6cbeginE[1];
.global .align 1 .b8 _ZN41_INTERNAL_1cbdfbb8_4_k_cu_478a5a4e_2377604cuda3std6ranges3__45__cpo4cendE[1];
.global .align 1 .b8 _ZN41_INTERNAL_1cbdfbb8_4_k_cu_478a5a4e_2377604cuda3std6ranges3__45__cpo7advanceE[1];
.global .align 1 .b8 _ZN41_INTERNAL_1cbdfbb8_4_k_cu_478a5a4e_2377604cuda3std6ranges3__45__cpo9iter_swapE[1];
.global .align 1 .b8 _ZN41_INTERNAL_1cbdfbb8_4_k_cu_478a5a4e_2377604cuda3std6ranges3__45__cpo4nextE[1];
.global .align 1 .b8 _ZN41_INTERNAL_1cbdfbb8_4_k_cu_478a5a4e_2377604cuda3std6ranges3__45__cpo4prevE[1];
.global .align 1 .b8 _ZN41_INTERNAL_1cbdfbb8_4_k_cu_478a5a4e_2377604cuda3std6ranges3__45__cpo4dataE[1];
.global .align 1 .b8 _ZN41_INTERNAL_1cbdfbb8_4_k_cu_478a5a4e_2377604cuda3std6ranges3__45__cpo5cdataE[1];
.global .align 1 .b8 _ZN41_INTERNAL_1cbdfbb8_4_k_cu_478a5a4e_2377604cuda3std6ranges3__45__cpo4sizeE[1];
.global .align 1 .b8 _ZN41_INTERNAL_1cbdfbb8_4_k_cu_478a5a4e_2377604cuda3std6ranges3__45__cpo5ssizeE[1];
.global .align 1 .b8 _ZN41_INTERNAL_1cbdfbb8_4_k_cu_478a5a4e_2377604cuda3std6ranges3__45__cpo8distanceE[1];
.global .align 1 .b8 _ZN41_INTERNAL_1cbdfbb8_4_k_cu_478a5a4e_2377606thrust24THRUST_300001_SM_1000_NS8cuda_cub3parE[1];
.global .align 1 .b8 _ZN41_INTERNAL_1cbdfbb8_4_k_cu_478a5a4e_2377606thrust24THRUST_300001_SM_1000_NS8cuda_cub10par_nosyncE[1];
.global .align 1 .b8 _ZN41_INTERNAL_1cbdfbb8_4_k_cu_478a5a4e_2377606thrust24THRUST_300001_SM_1000_NS6system6detail10sequential3seqE[1];
.global .align 1 .b8 _ZN41_INTERNAL_1cbdfbb8_4_k_cu_478a5a4e_2377606thrust24THRUST_300001_SM_1000_NS12placeholders2_1E[1];
.global .align 1 .b8 _ZN41_INTERNAL_1cbdfbb8_4_k_cu_478a5a4e_2377606thrust24THRUST_300001_SM_1000_NS12placeholders2_2E[1];
.global .align 1 .b8 _ZN41_INTERNAL_1cbdfbb8_4_k_cu_478a5a4e_2377606thrust24THRUST_300001_SM_1000_NS12placeholders2_3E[1];
.global .align 1 .b8 _ZN41_INTERNAL_1cbdfbb8_4_k_cu_478a5a4e_2377606thrust24THRUST_300001_SM_1000_NS12placeholders2_4E[1];
.global .align 1 .b8 _ZN41_INTERNAL_1cbdfbb8_4_k_cu_478a5a4e_2377606thrust24THRUST_300001_SM_1000_NS12placeholders2_5E[1];
.global .align 1 .b8 _ZN41_INTERNAL_1cbdfbb8_4_k_cu_478a5a4e_2377606thrust24THRUST_300001_SM_1000_NS12placeholders2_6E[1];
.global .align 1 .b8 _ZN41_INTERNAL_1cbdfbb8_4_k_cu_478a5a4e_2377606thrust24THRUST_300001_SM_1000_NS12placeholders2_7E[1];
.global .align 1 .b8 _ZN41_INTERNAL_1cbdfbb8_4_k_cu_478a5a4e_2377606thrust24THRUST_300001_SM_1000_NS12placeholders2_8E[1];
.global .align 1 .b8 _ZN41_INTERNAL_1cbdfbb8_4_k_cu_478a5a4e_2377606thrust24THRUST_300001_SM_1000_NS12placeholders2_9E[1];
.global .align 1 .b8 _ZN41_INTERNAL_1cbdfbb8_4_k_cu_478a5a4e_2377606thrust24THRUST_300001_SM_1000_NS12placeholders3_10E[1];
.global .align 1 .b8 _ZN41_INTERNAL_1cbdfbb8_4_k_cu_478a5a4e_2377606thrust24THRUST_300001_SM_1000_NS3seqE[1];

.visible .entry _ZN3cub18CUB_300001_SM_10006detail11EmptyKernelIvEEvv()
{


	ret;

}


// ===== COMPILED SASS (sm_100) =====

	.target	sm_100

	.elftype	@"ET_EXEC"


//--------------------- .note.nv.tkinfo           --------------------------
	.section	.note.nv.tkinfo,"",@"SHT_NOTE"
	.sectionflags	@"SHF_NOTE_NV_TKINFO"
	.tkinfo
        /*0018*/ 	.word	0x00000002
        /*0030*/ 	.string	""
        /*0030*/ 	.string	"ptxas"
        /*0030*/ 	.string	"Cuda compilation tools, release 13.0, V13.0.88"
        /*0030*/ 	.string	"Build cuda_13.0.r13.0/compiler.36424714_0"
        /*0030*/ 	.string	"-arch sm_100 -m 64 "



//--------------------- .note.nv.cuinfo           --------------------------
	.section	.note.nv.cuinfo,"",@"SHT_NOTE"
	.sectionflags	@"SHF_NOTE_NV_CUINFO"
        /*0018*/ 	.short	0x0002
        /*001a*/ 	.short	0x0064
        /*001c*/ 	.short	0x0082
	.zero		2


//--------------------- .nv.info                  --------------------------
	.section	.nv.info,"",@"SHT_CUDA_INFO"
	.align	4


	//----- nvinfo : EIATTR_REGCOUNT
	.align		4
        /*0000*/ 	.byte	0x04, 0x2f
        /*0002*/ 	.short	(.L_44 - .L_43)
	.align		4
.L_43:
        /*0004*/ 	.word	index@(_ZN3cub18CUB_300001_SM_10006detail11EmptyKernelIvEEvv)
        /*0008*/ 	.word	0x00000004


	//----- nvinfo : EIATTR_FRAME_SIZE
	.align		4
.L_44:
        /*000c*/ 	.byte	0x04, 0x11
        /*000e*/ 	.short	(.L_46 - .L_45)
	.align		4
.L_45:
        /*0010*/ 	.word	index@(_ZN3cub18CUB_300001_SM_10006detail11EmptyKernelIvEEvv)
        /*0014*/ 	.word	0x00000000


	//----- nvinfo : EIATTR_MIN_STACK_SIZE
	.align		4
.L_46:
        /*0018*/ 	.byte	0x04, 0x12
        /*001a*/ 	.short	(.L_48 - .L_47)
	.align		4
.L_47:
        /*001c*/ 	.word	index@(_ZN3cub18CUB_300001_SM_10006detail11EmptyKernelIvEEvv)
        /*0020*/ 	.word	0x00000000
.L_48:


//--------------------- .nv.compat                --------------------------
	.section	.nv.compat,"",@"SHT_CUDA_COMPAT_INFO"
	.align	4
        /*0000*/ 	.byte	0x02, 0x09, 0x00, 0x00, 0x02, 0x02, 0x01, 0x00, 0x02, 0x05, 0x05, 0x00, 0x03, 0x07, 0x01, 0x01
        /*0010*/ 	.byte	0x02, 0x03, 0x00, 0x00, 0x02, 0x06, 0x01, 0x00, 0x04, 0x0b, 0x08, 0x00, 0x09, 0x00, 0x00, 0x00
        /*0020*/ 	.byte	0x00, 0x00, 0x00, 0x00


//--------------------- .nv.info._ZN3cub18CUB_300001_SM_10006detail11EmptyKernelIvEEvv --------------------------
	.section	.nv.info._ZN3cub18CUB_300001_SM_10006detail11EmptyKernelIvEEvv,"",@"SHT_CUDA_INFO"
	.sectionflags	@""
	.align	4


	//----- nvinfo : EIATTR_CUDA_API_VERSION
	.align		4
        /*0000*/ 	.byte	0x04, 0x37
        /*0002*/ 	.short	(.L_50 - .L_49)
.L_49:
        /*0004*/ 	.word	0x00000082


	//----- nvinfo : EIATTR_SPARSE_MMA_MASK
	.align		4
.L_50:
        /*0008*/ 	.byte	0x03, 0x50
        /*000a*/ 	.short	0x0000


	//----- nvinfo : EIATTR_MAXREG_COUNT
	.align		4
        /*000c*/ 	.byte	0x03, 0x1b
        /*000e*/ 	.short	0x00ff


	//----- nvinfo : EIATTR_MERCURY_ISA_VERSION
	.align		4
        /*0010*/ 	.byte	0x03, 0x5f
        /*0012*/ 	.short	0x0101


	//----- nvinfo : EIATTR_VRC_CTA_INIT_COUNT
	.align		4
        /*0014*/ 	.byte	0x02, 0x4a
	.zero		1
	.zero		1


	//----- nvinfo : EIATTR_EXIT_INSTR_OFFSETS
	.align		4
        /*0018*/ 	.byte	0x04, 0x1c
        /*001a*/ 	.short	(.L_52 - .L_51)


	//   ....[0]....
.L_51:
        /*001c*/ 	.word	0x00000010


	//----- nvinfo : EIATTR_SW_WAR
	.align		4
.L_52:
        /*0020*/ 	.byte	0x04, 0x36
        /*0022*/ 	.short	(.L_54 - .L_53)
.L_53:
        /*0024*/ 	.word	0x00000008
.L_54:


//--------------------- .nv.callgraph             --------------------------
	.section	.nv.callgraph,"",@"SHT_CUDA_CALLGRAPH"
	.align	4
	.sectionentsize	8
	.align		4
        /*0000*/ 	.word	0x00000000
	.align		4
        /*0004*/ 	.word	0xffffffff
	.align		4
        /*0008*/ 	.word	0x00000000
	.align		4
        /*000c*/ 	.word	0xfffffffe
	.align		4
        /*0010*/ 	.word	0x00000000
	.align		4
        /*0014*/ 	.word	0xfffffffd
	.align		4
        /*0018*/ 	.word	0x00000000
	.align		4
        /*001c*/ 	.word	0xfffffffc


//--------------------- .nv.constant4             --------------------------
	.section	.nv.constant4,"a",@progbits
	.align	8
	.align		8
.nv.constant4:
        /*0000*/ 	.dword	_ZN41_INTERNAL_1cbdfbb8_4_k_cu_478a5a4e_2381864cuda3std3__45__cpo5beginE
	.align		8
        /*0008*/ 	.dword	_ZN41_INTERNAL_1cbdfbb8_4_k_cu_478a5a4e_2381864cuda3std3__45__cpo3endE
	.align		8
        /*0010*/ 	.dword	_ZN41_INTERNAL_1cbdfbb8_4_k_cu_478a5a4e_2381864cuda3std3__45__cpo6cbeginE
	.align		8
        /*0018*/ 	.dword	_ZN41_INTERNAL_1cbdfbb8_4_k_cu_478a5a4e_2381864cuda3std3__45__cpo4cendE
	.align		8
        /*0020*/ 	.dword	_ZN41_INTERNAL_1cbdfbb8_4_k_cu_478a5a4e_2381864cuda3std3__45__cpo6rbeginE
	.align		8
        /*0028*/ 	.dword	_ZN41_INTERNAL_1cbdfbb8_4_k_cu_478a5a4e_2381864cuda3std3__45__cpo4rendE
	.align		8
        /*0030*/ 	.dword	_ZN41_INTERNAL_1cbdfbb8_4_k_cu_478a5a4e_2381864cuda3std3__45__cpo7crbeginE
	.align		8
        /*0038*/ 	.dword	_ZN41_INTERNAL_1cbdfbb8_4_k_cu_478a5a4e_2381864cuda3std3__45__cpo5crendE
	.align		8
        /*0040*/ 	.dword	_ZN41_INTERNAL_1cbdfbb8_4_k_cu_478a5a4e_2381864cuda3std3__443_GLOBAL__N__1cbdfbb8_4_k_cu_478a5a4e_2381866ignoreE
	.align		8
        /*0048*/ 	.dword	_ZN41_INTERNAL_1cbdfbb8_4_k_cu_478a5a4e_2381864cuda3std3__419piecewise_constructE
	.align		8
        /*0050*/ 	.dword	_ZN41_INTERNAL_1cbdfbb8_4_k_cu_478a5a4e_2381864cuda3std3__48in_placeE
	.align		8
        /*0058*/ 	.dword	_ZN41_INTERNAL_1cbdfbb8_4_k_cu_478a5a4e_2381864cuda3std3__420unreachable_sentinelE
	.align		8
        /*0060*/ 	.dword	_ZN41_INTERNAL_1cbdfbb8_4_k_cu_478a5a4e_2381864cuda3std3__47nulloptE
	.align		8
        /*0068*/ 	.dword	_ZN41_INTERNAL_1cbdfbb8_4_k_cu_478a5a4e_2381864cuda3std3__48unexpectE
	.align		8
        /*0070*/ 	.dword	_ZN41_INTERNAL_1cbdfbb8_4_k_cu_478a5a4e_2381864cuda3std6ranges3__45__cpo4swapE
	.align		8
        /*0078*/ 	.dword	_ZN41_INTERNAL_1cbdfbb8_4_k_cu_478a5a4e_2381864cuda3std6ranges3__45__cpo9iter_moveE
	.align		8
        /*0080*/ 	.dword	_ZN41_INTERNAL_1cbdfbb8_4_k_cu_478a5a4e_2381864cuda3std6ranges3__45__cpo5beginE
	.align		8
        /*0088*/ 	.dword	_ZN41_INTERNAL_1cbdfbb8_4_k_cu_478a5a4e_2381864cuda3std6ranges3__45__cpo3endE
	.align		8
        /*0090*/ 	.dword	_ZN41_INTERNAL_1cbdfbb8_4_k_cu_478a5a4e_2381864cuda3std6ranges3__45__cpo6cbeginE
	.align		8
        /*0098*/ 	.dword	_ZN41_INTERNAL_1cbdfbb8_4_k_cu_478a5a4e_2381864cuda3std6ranges3__45__cpo4cendE
	.align		8
        /*00a0*/ 	.dword	_ZN41_INTERNAL_1cbdfbb8_4_k_cu_478a5a4e_2381864cuda3std6ranges3__45__cpo7advanceE
	.align		8
        /*00a8*/ 	.dword	_ZN41_INTERNAL_1cbdfbb8_4_k_cu_478a5a4e_2381864cuda3std6ranges3__45__cpo9iter_swapE
	.align		8
        /*00b0*/ 	.dword	_ZN41_INTERNAL_1cbdfbb8_4_k_cu_478a5a4e_2381864cuda3std6ranges3__45__cpo4nextE
	.align		8
        /*00b8*/ 	.dword	_ZN41_INTERNAL_1cbdfbb8_4_k_cu_478a5a4e_2381864cuda3std6ranges3__45__cpo4prevE
	.align		8
        /*00c0*/ 	.dword	_ZN41_INTERNAL_1cbdfbb8_4_k_cu_478a5a4e_2381864cuda3std6ranges3__45__cpo4dataE
	.align		8
        /*00c8*/ 	.dword	_ZN41_INTERNAL_1cbdfbb8_4_k_cu_478a5a4e_2381864cuda3std6ranges3__45__cpo5cdataE
	.align		8
        /*00d0*/ 	.dword	_ZN41_INTERNAL_1cbdfbb8_4_k_cu_478a5a4e_2381864cuda3std6ranges3__45__cpo4sizeE
	.align		8
        /*00d8*/ 	.dword	_ZN41_INTERNAL_1cbdfbb8_4_k_cu_478a5a4e_2381864cuda3std6ranges3__45__cpo5ssizeE
	.align		8
        /*00e0*/ 	.dword	_ZN41_INTERNAL_1cbdfbb8_4_k_cu_478a5a4e_2381864cuda3std6ranges3__45__cpo8distanceE
	.align		8
        /*00e8*/ 	.dword	_ZN41_INTERNAL_1cbdfbb8_4_k_cu_478a5a4e_2381866thrust24THRUST_300001_SM_1000_NS8cuda_cub3parE
	.align		8
        /*00f0*/ 	.dword	_ZN41_INTERNAL_1cbdfbb8_4_k_cu_478a5a4e_2381866thrust24THRUST_300001_SM_1000_NS8cuda_cub10par_nosyncE
	.align		8
        /*00f8*/ 	.dword	_ZN41_INTERNAL_1cbdfbb8_4_k_cu_478a5a4e_2381866thrust24THRUST_300001_SM_1000_NS6system6detail10sequential3seqE
	.align		8
        /*0100*/ 	.dword	_ZN41_INTERNAL_1cbdfbb8_4_k_cu_478a5a4e_2381866thrust24THRUST_300001_SM_1000_NS12placeholders2_1E
	.align		8
        /*0108*/ 	.dword	_ZN41_INTERNAL_1cbdfbb8_4_k_cu_478a5a4e_2381866thrust24THRUST_300001_SM_1000_NS12placeholders2_2E
	.align		8
        /*0110*/ 	.dword	_ZN41_INTERNAL_1cbdfbb8_4_k_cu_478a5a4e_2381866thrust24THRUST_300001_SM_1000_NS12placeholders2_3E
	.align		8
        /*0118*/ 	.dword	_ZN41_INTERNAL_1cbdfbb8_4_k_cu_478a5a4e_2381866thrust24THRUST_300001_SM_1000_NS12placeholders2_4E
	.align		8
        /*0120*/ 	.dword	_ZN41_INTERNAL_1cbdfbb8_4_k_cu_478a5a4e_2381866thrust24THRUST_300001_SM_1000_NS12placeholders2_5E
	.align		8
        /*0128*/ 	.dword	_ZN41_INTERNAL_1cbdfbb8_4_k_cu_478a5a4e_2381866thrust24THRUST_300001_SM_1000_NS12placeholders2_6E
	.align		8
        /*0130*/ 	.dword	_ZN41_INTERNAL_1cbdfbb8_4_k_cu_478a5a4e_2381866thrust24THRUST_300001_SM_1000_NS12placeholders2_7E
	.align		8
        /*0138*/ 	.dword	_ZN41_INTERNAL_1cbdfbb8_4_k_cu_478a5a4e_2381866thrust24THRUST_300001_SM_1000_NS12placeholders2_8E
	.align		8
        /*0140*/ 	.dword	_ZN41_INTERNAL_1cbdfbb8_4_k_cu_478a5a4e_2381866thrust24THRUST_300001_SM_1000_NS12placeholders2_9E
	.align		8
        /*0148*/ 	.dword	_ZN41_INTERNAL_1cbdfbb8_4_k_cu_478a5a4e_2381866thrust24THRUST_300001_SM_1000_NS12placeholders3_10E
	.align		8
        /*0150*/ 	.dword	_ZN41_INTERNAL_1cbdfbb8_4_k_cu_478a5a4e_2381866thrust24THRUST_300001_SM_1000_NS3seqE


//--------------------- .text._ZN3cub18CUB_300001_SM_10006detail11EmptyKernelIvEEvv --------------------------
	.section	.text._ZN3cub18CUB_300001_SM_10006detail11EmptyKernelIvEEvv,"ax",@progbits
	.align	128
        .global         _ZN3cub18CUB_300001_SM_10006detail11EmptyKernelIvEEvv
        .type           _ZN3cub18CUB_300001_SM_10006detail11EmptyKernelIvEEvv,@function
        .size           _ZN3cub18CUB_300001_SM_10006detail11EmptyKernelIvEEvv,(.L_x_1 - _ZN3cub18CUB_300001_SM_10006detail11EmptyKernelIvEEvv)
        .other          _ZN3cub18CUB_300001_SM_10006detail11EmptyKernelIvEEvv,@"STO_CUDA_ENTRY STV_DEFAULT"
_ZN3cub18CUB_300001_SM_10006detail11EmptyKernelIvEEvv:
.text._ZN3cub18CUB_300001_SM_10006detail11EmptyKernelIvEEvv:
[----:B------:R-:W-:Y:S01]  /*0000*/  LDC R1, c[0x0][0x37c] ;  /* 0x0000df00ff017b82 */ /* 0x000fe20000000800 */
[----:B------:R-:W-:Y:S05]  /*0010*/  EXIT ;  /* 0x000000000000794d */ /* 0x000fea0003800000 */
.L_x_0:
[----:B------:R-:W-:-:S00]  /*0020*/  BRA `(.L_x_0) ;  /* 0xfffffffc00fc7947 */ /* 0x000fc0000383ffff */
[----:B------:R-:W-:-:S00]  /*0030*/  NOP ;  /* 0x0000000000007918 */ /* 0x000fc00000000000 */
        /* <DEDUP_REMOVED lines=12> */
.L_x_1:


//--------------------- .nv.shared.reserved.0     --------------------------
	.section	.nv.shared.reserved.0,"aw",@nobits
	.weak		__nv_reservedSMEM_offset_0_alias
	.size		__nv_reservedSMEM_offset_0_alias, 0, 64
	.other		__nv_reservedSMEM_offset_0_alias,@"STO_CUDA_RESERVED_SHARED STV_DEFAULT"
__nv_reservedSMEM_offset_0_alias:
	.zero		0
	.zero		64


//--------------------- .nv.global                --------------------------
	.section	.nv.global,"aw",@nobits
.nv.global:
	.type		_ZN41_INTERNAL_1cbdfbb8_4_k_cu_478a5a4e_2381866thrust24THRUST_300001_SM_1000_NS3seqE,@object
	.size		_ZN41_INTERNAL_1cbdfbb8_4_k_cu_478a5a4e_2381866thrust24THRUST_300001_SM_1000_NS3seqE,(_ZN41_INTERNAL_1cbdfbb8_4_k_cu_478a5a4e_2381864cuda3std3__48in_placeE - _ZN41_INTERNAL_1cbdfbb8_4_k_cu_478a5a4e_2381866thrust24THRUST_300001_SM_1000_NS3seqE)
_ZN41_INTERNAL_1cbdfbb8_4_k_cu_478a5a4e_2381866thrust24THRUST_300001_SM_1000_NS3seqE:
	.zero		1
	.type		_ZN41_INTERNAL_1cbdfbb8_4_k_cu_478a5a4e_2381864cuda3std3__48in_placeE,@object
	.size		_ZN41_INTERNAL_1cbdfbb8_4_k_cu_478a5a4e_2381864cuda3std3__48in_placeE,(_ZN41_INTERNAL_1cbdfbb8_4_k_cu_478a5a4e_2381864cuda3std6ranges3__45__cpo4sizeE - _ZN41_INTERNAL_1cbdfbb8_4_k_cu_478a5a4e_2381864cuda3std3__48in_placeE)
_ZN41_INTERNAL_1cbdfbb8_4_k_cu_478a5a4e_2381864cuda3std3__48in_placeE:
	.zero		1
	.type		_ZN41_INTERNAL_1cbdfbb8_4_k_cu_478a5a4e_2381864cuda3std6ranges3__45__cpo4sizeE,@object
	.size		_ZN41_INTERNAL_1cbdfbb8_4_k_cu_478a5a4e_2381864cuda3std6ranges3__45__cpo4sizeE,(_ZN41_INTERNAL_1cbdfbb8_4_k_cu_478a5a4e_2381866thrust24THRUST_300001_SM_1000_NS12placeholders2_3E - _ZN41_INTERNAL_1cbdfbb8_4_k_cu_478a5a4e_2381864cuda3std6ranges3__45__cpo4sizeE)
_ZN41_INTERNAL_1cbdfbb8_4_k_cu_478a5a4e_2381864cuda3std6ranges3__45__cpo4sizeE:
	.zero		1
	.type		_ZN41_INTERNAL_1cbdfbb8_4_k_cu_478a5a4e_2381866thrust24THRUST_300001_SM_1000_NS12placeholders2_3E,@object
	.size		_ZN41_INTERNAL_1cbdfbb8_4_k_cu_478a5a4e_2381866thrust24THRUST_300001_SM_1000_NS12placeholders2_3E,(_ZN41_INTERNAL_1cbdfbb8_4_k_cu_478a5a4e_2381864cuda3std3__45__cpo6cbeginE - _ZN41_INTERNAL_1cbdfbb8_4_k_cu_478a5a4e_2381866thrust24THRUST_300001_SM_1000_NS12placeholders2_3E)
_ZN41_INTERNAL_1cbdfbb8_4_k_cu_478a5a4e_2381866thrust24THRUST_300001_SM_1000_NS12placeholders2_3E:
	.zero		1
	.type		_ZN41_INTERNAL_1cbdfbb8_4_k_cu_478a5a4e_2381864cuda3std3__45__cpo6cbeginE,@object
	.size		_ZN41_INTERNAL_1cbdfbb8_4_k_cu_478a5a4e_2381864cuda3std3__45__cpo6cbeginE,(_ZN41_INTERNAL_1cbdfbb8_4_k_cu_478a5a4e_2381864cuda3std6ranges3__45__cpo6cbeginE - _ZN41_INTERNAL_1cbdfbb8_4_k_cu_478a5a4e_2381864cuda3std3__45__cpo6cbeginE)
_ZN41_INTERNAL_1cbdfbb8_4_k_cu_478a5a4e_2381864cuda3std3__45__cpo6cbeginE:
	.zero		1
	.type		_ZN41_INTERNAL_1cbdfbb8_4_k_cu_478a5a4e_2381864cuda3std6ranges3__45__cpo6cbeginE,@object
	.size		_ZN41_INTERNAL_1cbdfbb8_4_k_cu_478a5a4e_2381864cuda3std6ranges3__45__cpo6cbeginE,(_ZN41_INTERNAL_1cbdfbb8_4_k_cu_478a5a4e_2381866thrust24THRUST_300001_SM_1000_NS12placeholders2_7E - _ZN41_INTERNAL_1cbdfbb8_4_k_cu_478a5a4e_2381864cuda3std6ranges3__45__cpo6cbeginE)
_ZN41_INTERNAL_1cbdfbb8_4_k_cu_478a5a4e_2381864cuda3std6ranges3__45__cpo6cbeginE:
	.zero		1
	.type		_ZN41_INTERNAL_1cbdfbb8_4_k_cu_478a5a4e_2381866thrust24THRUST_300001_SM_1000_NS12placeholders2_7E,@object
	.size		_ZN41_INTERNAL_1cbdfbb8_4_k_cu_478a5a4e_2381866thrust24THRUST_300001_SM_1000_NS12placeholders2_7E,(_ZN41_INTERNAL_1cbdfbb8_4_k_cu_478a5a4e_2381864cuda3std3__45__cpo7crbeginE - _ZN41_INTERNAL_1cbdfbb8_4_k_cu_478a5a4e_2381866thrust24THRUST_300001_SM_1000_NS12placeholders2_7E)
_ZN41_INTERNAL_1cbdfbb8_4_k_cu_478a5a4e_2381866thrust24THRUST_300001_SM_1000_NS12placeholders2_7E:
	.zero		1
	.type		_ZN41_INTERNAL_1cbdfbb8_4_k_cu_478a5a4e_2381864cuda3std3__45__cpo7crbeginE,@object
	.size		_ZN41_INTERNAL_1cbdfbb8_4_k_cu_478a5a4e_2381864cuda3std3__45__cpo7crbeginE,(_ZN41_INTERNAL_1cbdfbb8_4_k_cu_478a5a4e_2381864cuda3std6ranges3__45__cpo4nextE - _ZN41_INTERNAL_1cbdfbb8_4_k_cu_478a5a4e_2381864cuda3std3__45__cpo7crbeginE)
_ZN41_INTERNAL_1cbdfbb8_4_k_cu_478a5a4e_2381864cuda3std3__45__cpo7crbeginE:
	.zero		1
	.type		_ZN41_INTERNAL_1cbdfbb8_4_k_cu_478a5a4e_2381864cuda3std6ranges3__45__cpo4nextE,@object
	.size		_ZN41_INTERNAL_1cbdfbb8_4_k_cu_478a5a4e_2381864cuda3std6ranges3__45__cpo4nextE,(_ZN41_INTERNAL_1cbdfbb8_4_k_cu_478a5a4e_2381864cuda3std6ranges3__45__cpo4swapE - _ZN41_INTERNAL_1cbdfbb8_4_k_cu_478a5a4e_2381864cuda3std6ranges3__45__cpo4nextE)
_ZN41_INTERNAL_1cbdfbb8_4_k_cu_478a5a4e_2381864cuda3std6ranges3__45__cpo4nextE:
	.zero		1
	.type		_ZN41_INTERNAL_1cbdfbb8_4_k_cu_478a5a4e_2381864cuda3std6ranges3__45__cpo4swapE,@object
	.size		_ZN41_INTERNAL_1cbdfbb8_4_k_cu_478a5a4e_2381864cuda3std6ranges3__45__cpo4swapE,(_ZN41_INTERNAL_1cbdfbb8_4_k_cu_478a5a4e_2381866thrust24THRUST_300001_SM_1000_NS8cuda_cub10par_nosyncE - _ZN41_INTERNAL_1cbdfbb8_4_k_cu_478a5a4e_2381864cuda3std6ranges3__45__cpo4swapE)
_ZN41_INTERNAL_1cbdfbb8_4_k_cu_478a5a4e_2381864cuda3std6ranges3__45__cpo4swapE:
	.zero		1
	.type		_ZN41_INTERNAL_1cbdfbb8_4_k_cu_478a5a4e_2381866thrust24THRUST_300001_SM_1000_NS8cuda_cub10par_nosyncE,@object
	.size		_ZN41_INTERNAL_1cbdfbb8_4_k_cu_478a5a4e_2381866thrust24THRUST_300001_SM_1000_NS8cuda_cub10par_nosyncE,(_ZN41_INTERNAL_1cbdfbb8_4_k_cu_478a5a4e_2381866thrust24THRUST_300001_SM_1000_NS12placeholders2_9E - _ZN41_INTERNAL_1cbdfbb8_4_k_cu_478a5a4e_2381866thrust24THRUST_300001_SM_1000_NS8cuda_cub10par_nosyncE)
_ZN41_INTERNAL_1cbdfbb8_4_k_cu_478a5a4e_2381866thrust24THRUST_300001_SM_1000_NS8cuda_cub10par_nosyncE:
	.zero		1
	.type		_ZN41_INTERNAL_1cbdfbb8_4_k_cu_478a5a4e_2381866thrust24THRUST_300001_SM_1000_NS12placeholders2_9E,@object
	.size		_ZN41_INTERNAL_1cbdfbb8_4_k_cu_478a5a4e_2381866thrust24THRUST_300001_SM_1000_NS12placeholders2_9E,(_ZN41_INTERNAL_1cbdfbb8_4_k_cu_478a5a4e_2381864cuda3std3__443_GLOBAL__N__1cbdfbb8_4_k_cu_478a5a4e_2381866ignoreE - _ZN41_INTERNAL_1cbdfbb8_4_k_cu_478a5a4e_2381866thrust24THRUST_300001_SM_1000_NS12placeholders2_9E)
_ZN41_INTERNAL_1cbdfbb8_4_k_cu_478a5a4e_2381866thrust24THRUST_300001_SM_1000_NS12placeholders2_9E:
	.zero		1
	.type		_ZN41_INTERNAL_1cbdfbb8_4_k_cu_478a5a4e_2381864cuda3std3__443_GLOBAL__N__1cbdfbb8_4_k_cu_478a5a4e_2381866ignoreE,@object
	.size		_ZN41_INTERNAL_1cbdfbb8_4_k_cu_478a5a4e_2381864cuda3std3__443_GLOBAL__N__1cbdfbb8_4_k_cu_478a5a4e_2381866ignoreE,(_ZN41_INTERNAL_1cbdfbb8_4_k_cu_478a5a4e_2381864cuda3std6ranges3__45__cpo4dataE - _ZN41_INTERNAL_1cbdfbb8_4_k_cu_478a5a4e_2381864cuda3std3__443_GLOBAL__N__1cbdfbb8_4_k_cu_478a5a4e_2381866ignoreE)
_ZN41_INTERNAL_1cbdfbb8_4_k_cu_478a5a4e_2381864cuda3std3__443_GLOBAL__N__1cbdfbb8_4_k_cu_478a5a4e_2381866ignoreE:
	.zero		1
	.type		_ZN41_INTERNAL_1cbdfbb8_4_k_cu_478a5a4e_2381864cuda3std6ranges3__45__cpo4dataE,@object
	.size		_ZN41_INTERNAL_1cbdfbb8_4_k_cu_478a5a4e_2381864cuda3std6ranges3__45__cpo4dataE,(_ZN41_INTERNAL_1cbdfbb8_4_k_cu_478a5a4e_2381866thrust24THRUST_300001_SM_1000_NS12placeholders2_1E - _ZN41_INTERNAL_1cbdfbb8_4_k_cu_478a5a4e_2381864cuda3std6ranges3__45__cpo4dataE)
_ZN41_INTERNAL_1cbdfbb8_4_k_cu_478a5a4e_2381864cuda3std6ranges3__45__cpo4dataE:
	.zero		1
	.type		_ZN41_INTERNAL_1cbdfbb8_4_k_cu_478a5a4e_2381866thrust24THRUST_300001_SM_1000_NS12placeholders2_1E,@object
	.size		_ZN41_INTERNAL_1cbdfbb8_4_k_cu_478a5a4e_2381866thrust24THRUST_300001_SM_1000_NS12placeholders2_1E,(_ZN41_INTERNAL_1cbdfbb8_4_k_cu_478a5a4e_2381864cuda3std3__45__cpo5beginE - _ZN41_INTERNAL_1cbdfbb8_4_k_cu_478a5a4e_2381866thrust24THRUST_300001_SM_1000_NS12placeholders2_1E)
_ZN41_INTERNAL_1cbdfbb8_4_k_cu_478a5a4e_2381866thrust24THRUST_300001_SM_1000_NS12placeholders2_1E:
	.zero		1
	.type		_ZN41_INTERNAL_1cbdfbb8_4_k_cu_478a5a4e_2381864cuda3std3__45__cpo5beginE,@object
	.size		_ZN41_INTERNAL_1cbdfbb8_4_k_cu_478a5a4e_2381864cuda3std3__45__cpo5beginE,(_ZN41_INTERNAL_1cbdfbb8_4_k_cu_478a5a4e_2381864cuda3std6ranges3__45__cpo5beginE - _ZN41_INTERNAL_1cbdfbb8_4_k_cu_478a5a4e_2381864cuda3std3__45__cpo5beginE)
_ZN41_INTERNAL_1cbdfbb8_4_k_cu_478a5a4e_2381864cuda3std3__45__cpo5beginE:
	.zero		1
	.type		_ZN41_INTERNAL_1cbdfbb8_4_k_cu_478a5a4e_2381864cuda3std6ranges3__45__cpo5beginE,@object
	.size		_ZN41_INTERNAL_1cbdfbb8_4_k_cu_478a5a4e_2381864cuda3std6ranges3__45__cpo5beginE,(_ZN41_INTERNAL_1cbdfbb8_4_k_cu_478a5a4e_2381866thrust24THRUST_300001_SM_1000_NS12placeholders2_5E - _ZN41_INTERNAL_1cbdfbb8_4_k_cu_478a5a4e_2381864cuda3std6ranges3__45__cpo5beginE)
_ZN41_INTERNAL_1cbdfbb8_4_k_cu_478a5a4e_2381864cuda3std6ranges3__45__cpo5beginE:
	.zero		1
	.type		_ZN41_INTERNAL_1cbdfbb8_4_k_cu_478a5a4e_2381866thrust24THRUST_300001_SM_1000_NS12placeholders2_5E,@object
	.size		_ZN41_INTERNAL_1cbdfbb8_4_k_cu_478a5a4e_2381866thrust24THRUST_300001_SM_1000_NS12placeholders2_5E,(_ZN41_INTERNAL_1cbdfbb8_4_k_cu_478a5a4e_2381864cuda3std3__45__cpo6rbeginE - _ZN41_INTERNAL_1cbdfbb8_4_k_cu_478a5a4e_2381866thrust24THRUST_300001_SM_1000_NS12placeholders2_5E)
_ZN41_INTERNAL_1cbdfbb8_4_k_cu_478a5a4e_2381866thrust24THRUST_300001_SM_1000_NS12placeholders2_5E:
	.zero		1
	.type		_ZN41_INTERNAL_1cbdfbb8_4_k_cu_478a5a4e_2381864cuda3std3__45__cpo6rbeginE,@object
	.size		_ZN41_INTERNAL_1cbdfbb8_4_k_cu_478a5a4e_2381864cuda3std3__45__cpo6rbeginE,(_ZN41_INTERNAL_1cbdfbb8_4_k_cu_478a5a4e_2381864cuda3std6ranges3__45__cpo7advanceE - _ZN41_INTERNAL_1cbdfbb8_4_k_cu_478a5a4e_2381864cuda3std3__45__cpo6rbeginE)
_ZN41_INTERNAL_1cbdfbb8_4_k_cu_478a5a4e_2381864cuda3std3__45__cpo6rbeginE:
	.zero		1
	.type		_ZN41_INTERNAL_1cbdfbb8_4_k_cu_478a5a4e_2381864cuda3std6ranges3__45__cpo7advanceE,@object
	.size		_ZN41_INTERNAL_1cbdfbb8_4_k_cu_478a5a4e_2381864cuda3std6ranges3__45__cpo7advanceE,(_ZN41_INTERNAL_1cbdfbb8_4_k_cu_478a5a4e_2381864cuda3std3__47nulloptE - _ZN41_INTERNAL_1cbdfbb8_4_k_cu_478a5a4e_2381864cuda3std6ranges3__45__cpo7advanceE)
_ZN41_INTERNAL_1cbdfbb8_4_k_cu_478a5a4e_2381864cuda3std6ranges3__45__cpo7advanceE:
	.zero		1
	.type		_ZN41_INTERNAL_1cbdfbb8_4_k_cu_478a5a4e_2381864cuda3std3__47nulloptE,@object
	.size		_ZN41_INTERNAL_1cbdfbb8_4_k_cu_478a5a4e_2381864cuda3std3__47nulloptE,(_ZN41_INTERNAL_1cbdfbb8_4_k_cu_478a5a4e_2381864cuda3std6ranges3__45__cpo8distanceE - _ZN41_INTERNAL_1cbdfbb8_4_k_cu_478a5a4e_2381864cuda3std3__47nulloptE)
_ZN41_INTERNAL_1cbdfbb8_4_k_cu_478a5a4e_2381864cuda3std3__47nulloptE:
	.zero		1
	.type		_ZN41_INTERNAL_1cbdfbb8_4_k_cu_478a5a4e_2381864cuda3std6ranges3__45__cpo8distanceE,@object
	.size		_ZN41_INTERNAL_1cbdfbb8_4_k_cu_478a5a4e_2381864cuda3std6ranges3__45__cpo8distanceE,(_ZN41_INTERNAL_1cbdfbb8_4_k_cu_478a5a4e_2381866thrust24THRUST_300001_SM_1000_NS12placeholders3_10E - _ZN41_INTERNAL_1cbdfbb8_4_k_cu_478a5a4e_2381864cuda3std6ranges3__45__cpo8distanceE)
_ZN41_INTERNAL_1cbdfbb8_4_k_cu_478a5a4e_2381864cuda3std6ranges3__45__cpo8distanceE:
	.zero		1
	.type		_ZN41_INTERNAL_1cbdfbb8_4_k_cu_478a5a4e_2381866thrust24THRUST_300001_SM_1000_NS12placeholders3_10E,@object
	.size		_ZN41_INTERNAL_1cbdfbb8_4_k_cu_478a5a4e_2381866thrust24THRUST_300001_SM_1000_NS12placeholders3_10E,(_ZN41_INTERNAL_1cbdfbb8_4_k_cu_478a5a4e_2381864cuda3std3__419piecewise_constructE - _ZN41_INTERNAL_1cbdfbb8_4_k_cu_478a5a4e_2381866thrust24THRUST_300001_SM_1000_NS12placeholders3_10E)
_ZN41_INTERNAL_1cbdfbb8_4_k_cu_478a5a4e_2381866thrust24THRUST_300001_SM_1000_NS12placeholders3_10E:
	.zero		1
	.type		_ZN41_INTERNAL_1cbdfbb8_4_k_cu_478a5a4e_2381864cuda3std3__419piecewise_constructE,@object
	.size		_ZN41_INTERNAL_1cbdfbb8_4_k_cu_478a5a4e_2381864cuda3std3__419piecewise_constructE,(_ZN41_INTERNAL_1cbdfbb8_4_k_cu_478a5a4e_2381864cuda3std6ranges3__45__cpo5cdataE - _ZN41_INTERNAL_1cbdfbb8_4_k_cu_478a5a4e_2381864cuda3std3__419piecewise_constructE)
_ZN41_INTERNAL_1cbdfbb8_4_k_cu_478a5a4e_2381864cuda3std3__419piecewise_constructE:
	.zero		1
	.type		_ZN41_INTERNAL_1cbdfbb8_4_k_cu_478a5a4e_2381864cuda3std6ranges3__45__cpo5cdataE,@object
	.size		_ZN41_INTERNAL_1cbdfbb8_4_k_cu_478a5a4e_2381864cuda3std6ranges3__45__cpo5cdataE,(_ZN41_INTERNAL_1cbdfbb8_4_k_cu_478a5a4e_2381866thrust24THRUST_300001_SM_1000_NS12placeholders2_2E - _ZN41_INTERNAL_1cbdfbb8_4_k_cu_478a5a4e_2381864cuda3std6ranges3__45__cpo5cdataE)
_ZN41_INTERNAL_1cbdfbb8_4_k_cu_478a5a4e_2381864cuda3std6ranges3__45__cpo5cdataE:
	.zero		1
	.type		_ZN41_INTERNAL_1cbdfbb8_4_k_cu_478a5a4e_2381866thrust24THRUST_300001_SM_1000_NS12placeholders2_2E,@object
	.size		_ZN41_INTERNAL_1cbdfbb8_4_k_cu_478a5a4e_2381866thrust24THRUST_300001_SM_1000_NS12placeholders2_2E,(_ZN41_INTERNAL_1cbdfbb8_4_k_cu_478a5a4e_2381864cuda3std3__45__cpo3endE - _ZN41_INTERNAL_1cbdfbb8_4_k_cu_478a5a4e_2381866thrust24THRUST_300001_SM_1000_NS12placeholders2_2E)
_ZN41_INTERNAL_1cbdfbb8_4_k_cu_478a5a4e_2381866thrust24THRUST_300001_SM_1000_NS12placeholders2_2E:
	.zero		1
	.type		_ZN41_INTERNAL_1cbdfbb8_4_k_cu_478a5a4e_2381864cuda3std3__45__cpo3endE,@object
	.size		_ZN41_INTERNAL_1cbdfbb8_4_k_cu_478a5a4e_2381864cuda3std3__45__cpo3endE,(_ZN41_INTERNAL_1cbdfbb8_4_k_cu_478a5a4e_2381864cuda3std6ranges3__45__cpo3endE - _ZN41_INTERNAL_1cbdfbb8_4_k_cu_478a5a4e_2381864cuda3std3__45__cpo3endE)
_ZN41_INTERNAL_1cbdfbb8_4_k_cu_478a5a4e_2381864cuda3std3__45__cpo3endE:
	.zero		1
	.type		_ZN41_INTERNAL_1cbdfbb8_4_k_cu_478a5a4e_2381864cuda3std6ranges3__45__cpo3endE,@object
	.size		_ZN41_INTERNAL_1cbdfbb8_4_k_cu_478a5a4e_2381864cuda3std6ranges3__45__cpo3endE,(_ZN41_INTERNAL_1cbdfbb8_4_k_cu_478a5a4e_2381866thrust24THRUST_300001_SM_1000_NS12placeholders2_6E - _ZN41_INTERNAL_1cbdfbb8_4_k_cu_478a5a4e_2381864cuda3std6ranges3__45__cpo3endE)
_ZN41_INTERNAL_1cbdfbb8_4_k_cu_478a5a4e_2381864cuda3std6ranges3__45__cpo3endE:
	.zero		1
	.type		_ZN41_INTERNAL_1cbdfbb8_4_k_cu_478a5a4e_2381866thrust24THRUST_300001_SM_1000_NS12placeholders2_6E,@object
	.size		_ZN41_INTERNAL_1cbdfbb8_4_k_cu_478a5a4e_2381866thrust24THRUST_300001_SM_1000_NS12placeholders2_6E,(_ZN41_INTERNAL_1cbdfbb8_4_k_cu_478a5a4e_2381864cuda3std3__45__cpo4rendE - _ZN41_INTERNAL_1cbdfbb8_4_k_cu_478a5a4e_2381866thrust24THRUST_300001_SM_1000_NS12placeholders2_6E)
_ZN41_INTERNAL_1cbdfbb8_4_k_cu_478a5a4e_2381866thrust24THRUST_300001_SM_1000_NS12placeholders2_6E:
	.zero		1
	.type		_ZN41_INTERNAL_1cbdfbb8_4_k_cu_478a5a4e_2381864cuda3std3__45__cpo4rendE,@object
	.size		_ZN41_INTERNAL_1cbdfbb8_4_k_cu_478a5a4e_2381864cuda3std3__45__cpo4rendE,(_ZN41_INTERNAL_1cbdfbb8_4_k_cu_478a5a4e_2381864cuda3std6ranges3__45__cpo9iter_swapE - _ZN41_INTERNAL_1cbdfbb8_4_k_cu_478a5a4e_2381864cuda3std3__45__cpo4rendE)
_ZN41_INTERNAL_1cbdfbb8_4_k_cu_478a5a4e_2381864cuda3std3__45__cpo4rendE:
	.zero		1
	.type		_ZN41_INTERNAL_1cbdfbb8_4_k_cu_478a5a4e_2381864cuda3std6ranges3__45__cpo9iter_swapE,@object
	.size		_ZN41_INTERNAL_1cbdfbb8_4_k_cu_478a5a4e_2381864cuda3std6ranges3__45__cpo9iter_swapE,(_ZN41_INTERNAL_1cbdfbb8_4_k_cu_478a5a4e_2381864cuda3std3__48unexpectE - _ZN41_INTERNAL_1cbdfbb8_4_k_cu_478a5a4e_2381864cuda3std6ranges3__45__cpo9iter_swapE)
_ZN41_INTERNAL_1cbdfbb8_4_k_cu_478a5a4e_2381864cuda3std6ranges3__45__cpo9iter_swapE:
	.zero		1
	.type		_ZN41_INTERNAL_1cbdfbb8_4_k_cu_478a5a4e_2381864cuda3std3__48unexpectE,@object
	.size		_ZN41_INTERNAL_1cbdfbb8_4_k_cu_478a5a4e_2381864cuda3std3__48unexpectE,(_ZN41_INTERNAL_1cbdfbb8_4_k_cu_478a5a4e_2381866thrust24THRUST_300001_SM_1000_NS8cuda_cub3parE - _ZN41_INTERNAL_1cbdfbb8_4_k_cu_478a5a4e_2381864cuda3std3__48unexpectE)
_ZN41_INTERNAL_1cbdfbb8_4_k_cu_478a5a4e_2381864cuda3std3__48unexpectE:
	.zero		1
	.type		_ZN41_INTERNAL_1cbdfbb8_4_k_cu_478a5a4e_2381866thrust24THRUST_300001_SM_1000_NS8cuda_cub3parE,@object
	.size		_ZN41_INTERNAL_1cbdfbb8_4_k_cu_478a5a4e_2381866thrust24THRUST_300001_SM_1000_NS8cuda_cub3parE,(_ZN41_INTERNAL_1cbdfbb8_4_k_cu_478a5a4e_2381866thrust24THRUST_300001_SM_1000_NS12placeholders2_4E - _ZN41_INTERNAL_1cbdfbb8_4_k_cu_478a5a4e_2381866thrust24THRUST_300001_SM_1000_NS8cuda_cub3parE)
_ZN41_INTERNAL_1cbdfbb8_4_k_cu_478a5a4e_2381866thrust24THRUST_300001_SM_1000_NS8cuda_cub3parE:
	.zero		1
	.type		_ZN41_INTERNAL_1cbdfbb8_4_k_cu_478a5a4e_2381866thrust24THRUST_300001_SM_1000_NS12placeholders2_4E,@object
	.size		_ZN41_INTERNAL_1cbdfbb8_4_k_cu_478a5a4e_2381866thrust24THRUST_300001_SM_1000_NS12placeholders2_4E,(_ZN41_INTERNAL_1cbdfbb8_4_k_cu_478a5a4e_2381864cuda3std3__45__cpo4cendE - _ZN41_INTERNAL_1cbdfbb8_4_k_cu_478a5a4e_2381866thrust24THRUST_300001_SM_1000_NS12placeholders2_4E)
_ZN41_INTERNAL_1cbdfbb8_4_k_cu_478a5a4e_2381866thrust24THRUST_300001_SM_1000_NS12placeholders2_4E:
	.zero		1
	.type		_ZN41_INTERNAL_1cbdfbb8_4_k_cu_478a5a4e_2381864cuda3std3__45__cpo4cendE,@object
	.size		_ZN41_INTERNAL_1cbdfbb8_4_k_cu_478a5a4e_2381864cuda3std3__45__cpo4cendE,(_ZN41_INTERNAL_1cbdfbb8_4_k_cu_478a5a4e_2381864cuda3std6ranges3__45__cpo4cendE - _ZN41_INTERNAL_1cbdfbb8_4_k_cu_478a5a4e_2381864cuda3std3__45__cpo4cendE)
_ZN41_INTERNAL_1cbdfbb8_4_k_cu_478a5a4e_2381864cuda3std3__45__cpo4cendE:
	.zero		1
	.type		_ZN41_INTERNAL_1cbdfbb8_4_k_cu_478a5a4e_2381864cuda3std6ranges3__45__cpo4cendE,@object
	.size		_ZN41_INTERNAL_1cbdfbb8_4_k_cu_478a5a4e_2381864cuda3std6ranges3__45__cpo4cendE,(_ZN41_INTERNAL_1cbdfbb8_4_k_cu_478a5a4e_2381864cuda3std3__420unreachable_sentinelE - _ZN41_INTERNAL_1cbdfbb8_4_k_cu_478a5a4e_2381864cuda3std6ranges3__45__cpo4cendE)
_ZN41_INTERNAL_1cbdfbb8_4_k_cu_478a5a4e_2381864cuda3std6ranges3__45__cpo4cendE:
	.zero		1
	.type		_ZN41_INTERNAL_1cbdfbb8_4_k_cu_478a5a4e_2381864cuda3std3__420unreachable_sentinelE,@object
	.size		_ZN41_INTERNAL_1cbdfbb8_4_k_cu_478a5a4e_2381864cuda3std3__420unreachable_sentinelE,(_ZN41_INTERNAL_1cbdfbb8_4_k_cu_478a5a4e_2381864cuda3std6ranges3__45__cpo5ssizeE - _ZN41_INTERNAL_1cbdfbb8_4_k_cu_478a5a4e_2381864cuda3std3__420unreachable_sentinelE)
_ZN41_INTERNAL_1cbdfbb8_4_k_cu_478a5a4e_2381864cuda3std3__420unreachable_sentinelE:
	.zero		1
	.type		_ZN41_INTERNAL_1cbdfbb8_4_k_cu_478a5a4e_2381864cuda3std6ranges3__45__cpo5ssizeE,@object
	.size		_ZN41_INTERNAL_1cbdfbb8_4_k_cu_478a5a4e_2381864cuda3std6ranges3__45__cpo5ssizeE,(_ZN41_INTERNAL_1cbdfbb8_4_k_cu_478a5a4e_2381866thrust24THRUST_300001_SM_1000_NS12placeholders2_8E - _ZN41_INTERNAL_1cbdfbb8_4_k_cu_478a5a4e_2381864cuda3std6ranges3__45__cpo5ssizeE)
_ZN41_INTERNAL_1cbdfbb8_4_k_cu_478a5a4e_2381864cuda3std6ranges3__45__cpo5ssizeE:
	.zero		1
	.type		_ZN41_INTERNAL_1cbdfbb8_4_k_cu_478a5a4e_2381866thrust24THRUST_300001_SM_1000_NS12placeholders2_8E,@object
	.size		_ZN41_INTERNAL_1cbdfbb8_4_k_cu_478a5a4e_2381866thrust24THRUST_300001_SM_1000_NS12placeholders2_8E,(_ZN41_INTERNAL_1cbdfbb8_4_k_cu_478a5a4e_2381864cuda3std3__45__cpo5crendE - _ZN41_INTERNAL_1cbdfbb8_4_k_cu_478a5a4e_2381866thrust24THRUST_300001_SM_1000_NS12placeholders2_8E)
_ZN41_INTERNAL_1cbdfbb8_4_k_cu_478a5a4e_2381866thrust24THRUST_300001_SM_1000_NS12placeholders2_8E:
	.zero		1
	.type		_ZN41_INTERNAL_1cbdfbb8_4_k_cu_478a5a4e_2381864cuda3std3__45__cpo5crendE,@object
	.size		_ZN41_INTERNAL_1cbdfbb8_4_k_cu_478a5a4e_2381864cuda3std3__45__cpo5crendE,(_ZN41_INTERNAL_1cbdfbb8_4_k_cu_478a5a4e_2381864cuda3std6ranges3__45__cpo4prevE - _ZN41_INTERNAL_1cbdfbb8_4_k_cu_478a5a4e_2381864cuda3std3__45__cpo5crendE)
_ZN41_INTERNAL_1cbdfbb8_4_k_cu_478a5a4e_2381864cuda3std3__45__cpo5crendE:
	.zero		1
	.type		_ZN41_INTERNAL_1cbdfbb8_4_k_cu_478a5a4e_2381864cuda3std6ranges3__45__cpo4prevE,@object
	.size		_ZN41_INTERNAL_1cbdfbb8_4_k_cu_478a5a4e_2381864cuda3std6ranges3__45__cpo4prevE,(_ZN41_INTERNAL_1cbdfbb8_4_k_cu_478a5a4e_2381864cuda3std6ranges3__45__cpo9iter_moveE - _ZN41_INTERNAL_1cbdfbb8_4_k_cu_478a5a4e_2381864cuda3std6ranges3__45__cpo4prevE)
_ZN41_INTERNAL_1cbdfbb8_4_k_cu_478a5a4e_2381864cuda3std6ranges3__45__cpo4prevE:
	.zero		1
	.type		_ZN41_INTERNAL_1cbdfbb8_4_k_cu_478a5a4e_2381864cuda3std6ranges3__45__cpo9iter_moveE,@object
	.size		_ZN41_INTERNAL_1cbdfbb8_4_k_cu_478a5a4e_2381864cuda3std6ranges3__45__cpo9iter_moveE,(_ZN41_INTERNAL_1cbdfbb8_4_k_cu_478a5a4e_2381866thrust24THRUST_300001_SM_1000_NS6system6detail10sequential3seqE - _ZN41_INTERNAL_1cbdfbb8_4_k_cu_478a5a4e_2381864cuda3std6ranges3__45__cpo9iter_moveE)
_ZN41_INTERNAL_1cbdfbb8_4_k_cu_478a5a4e_2381864cuda3std6ranges3__45__cpo9iter_moveE:
	.zero		1
	.type		_ZN41_INTERNAL_1cbdfbb8_4_k_cu_478a5a4e_2381866thrust24THRUST_300001_SM_1000_NS6system6detail10sequential3seqE,@object
	.size		_ZN41_INTERNAL_1cbdfbb8_4_k_cu_478a5a4e_2381866thrust24THRUST_300001_SM_1000_NS6system6detail10sequential3seqE,(.L_31 - _ZN41_INTERNAL_1cbdfbb8_4_k_cu_478a5a4e_2381866thrust24THRUST_300001_SM_1000_NS6system6detail10sequential3seqE)
_ZN41_INTERNAL_1cbdfbb8_4_k_cu_478a5a4e_2381866thrust24THRUST_300001_SM_1000_NS6system6detail10sequential3seqE:
	.zero		1
.L_31:


//--------------------- .nv.constant0._ZN3cub18CUB_300001_SM_10006detail11EmptyKernelIvEEvv --------------------------
	.section	.nv.constant0._ZN3cub18CUB_300001_SM_10006detail11EmptyKernelIvEEvv,"a",@progbits
	.sectionflags	@""
	.align	4
.nv.constant0._ZN3cub18CUB_300001_SM_10006detail11EmptyKernelIvEEvv:
	.zero		896


//--------------------- SYMBOLS --------------------------

	.type		.nv.reservedSmem.offset0,@object
	.size		.nv.reservedSmem.offset0,0x4
